//
// Generated by NVIDIA NVVM Compiler
//
// Compiler Build ID: CL-36424714
// Cuda compilation tools, release 13.0, V13.0.88
// Based on NVVM 20.0.0
//

.version 9.0
.target sm_100
.address_size 64

	// .globl	_Z11cuda_kernelv
.extern .func  (.param .b32 func_retval0) vprintf
(
	.param .b64 vprintf_param_0,
	.param .b64 vprintf_param_1
)
;
.global .align 1 .b8 $str[16] = {72, 101, 108, 108, 111, 44, 32, 87, 111, 114, 108, 100, 33, 32, 10};

.visible .entry _Z11cuda_kernelv()
{
	.reg .b32 	%r<3>;
	.reg .b64 	%rd<3>;

	mov.u64 	%rd1, $str;
	cvta.global.u64 	%rd2, %rd1;
	{ // callseq 0, 0
	.param .b64 param0;
	st.param.b64 	[param0], %rd2;
	.param .b64 param1;
	st.param.b64 	[param1], 0;
	.param .b32 retval0;
	call.uni (retval0), 
	vprintf, 
	(
	param0, 
	param1
	);
	ld.param.b32 	%r1, [retval0];
	} // callseq 0
	ret;

}


// ===== COMPILED SASS (sm_100) =====

	.target	sm_100

	.elftype	@"ET_EXEC"


//--------------------- .note.nv.tkinfo           --------------------------
	.section	.note.nv.tkinfo,"",@"SHT_NOTE"
	.sectionflags	@"SHF_NOTE_NV_TKINFO"
	.tkinfo
        /*0018*/ 	.word	0x00000002
        /*0030*/ 	.string	""
        /*0030*/ 	.string	"ptxas"
        /*0030*/ 	.string	"Cuda compilation tools, release 13.0, V13.0.88"
        /*0030*/ 	.string	"Build cuda_13.0.r13.0/compiler.36424714_0"
        /*0030*/ 	.string	"-arch sm_100 -m 64 "



//--------------------- .note.nv.cuinfo           --------------------------
	.section	.note.nv.cuinfo,"",@"SHT_NOTE"
	.sectionflags	@"SHF_NOTE_NV_CUINFO"
        /*0018*/ 	.short	0x0002
        /*001a*/ 	.short	0x0064
        /*001c*/ 	.short	0x0082
	.zero		2


//--------------------- .nv.info                  --------------------------
	.section	.nv.info,"",@"SHT_CUDA_INFO"
	.align	4


	//----- nvinfo : EIATTR_REGCOUNT
	.align		4
        /*0000*/ 	.byte	0x04, 0x2f
        /*0002*/ 	.short	(.L_2 - .L_1)
	.align		4
.L_1:
        /*0004*/ 	.word	index@(_Z11cuda_kernelv)
        /*0008*/ 	.word	0x00000018


	//----- nvinfo : EIATTR_FRAME_SIZE
	.align		4
.L_2:
        /*000c*/ 	.byte	0x04, 0x11
        /*000e*/ 	.short	(.L_4 - .L_3)
	.align		4
.L_3:
        /*0010*/ 	.word	index@(_Z11cuda_kernelv)
        /*0014*/ 	.word	0x00000000


	//----- nvinfo : EIATTR_MIN_STACK_SIZE
	.align		4
.L_4:
        /*0018*/ 	.byte	0x04, 0x12
        /*001a*/ 	.short	(.L_6 - .L_5)
	.align		4
.L_5:
        /*001c*/ 	.word	index@(_Z11cuda_kernelv)
        /*0020*/ 	.word	0x00000000
.L_6:


//--------------------- .nv.compat                --------------------------
	.section	.nv.compat,"",@"SHT_CUDA_COMPAT_INFO"
	.align	4
        /*0000*/ 	.byte	0x02, 0x09, 0x00, 0x00, 0x02, 0x02, 0x01, 0x00, 0x02, 0x05, 0x05, 0x00, 0x03, 0x07, 0x01, 0x01
        /*0010*/ 	.byte	0x02, 0x03, 0x00, 0x00, 0x02, 0x06, 0x01, 0x00, 0x04, 0x0b, 0x08, 0x00, 0x09, 0x00, 0x00, 0x00
        /*0020*/ 	.byte	0x00, 0x00, 0x00, 0x00


//--------------------- .nv.info._Z11cuda_kernelv --------------------------
	.section	.nv.info._Z11cuda_kernelv,"",@"SHT_CUDA_INFO"
	.sectionflags	@""
	.align	4


	//----- nvinfo : EIATTR_CUDA_API_VERSION
	.align		4
        /*0000*/ 	.byte	0x04, 0x37
        /*0002*/ 	.short	(.L_8 - .L_7)
.L_7:
        /*0004*/ 	.word	0x00000082


	//----- nvinfo : EIATTR_SPARSE_MMA_MASK
	.align		4
.L_8:
        /*0008*/ 	.byte	0x03, 0x50
        /*000a*/ 	.short	0x0000


	//----- nvinfo : EIATTR_MAXREG_COUNT
	.align		4
        /*000c*/ 	.byte	0x03, 0x1b
        /*000e*/ 	.short	0x00ff


	//----- nvinfo : EIATTR_EXTERNS
	.align		4
        /*0010*/ 	.byte	0x04, 0x0f
        /*0012*/ 	.short	(.L_10 - .L_9)


	//   ....[0]....
	.align		4
.L_9:
        /*0014*/ 	.word	index@(vprintf)


	//----- nvinfo : EIATTR_MERCURY_ISA_VERSION
	.align		4
.L_10:
        /*0018*/ 	.byte	0x03, 0x5f
        /*001a*/ 	.short	0x0101


	//----- nvinfo : EIATTR_VRC_CTA_INIT_COUNT
	.align		4
        /*001c*/ 	.byte	0x02, 0x4a
	.zero		1
	.zero		1


	//----- nvinfo : EIATTR_SYSCALL_OFFSETS
	.align		4
        /*0020*/ 	.byte	0x04, 0x46
        /*0022*/ 	.short	(.L_12 - .L_11)


	//   ....[0]....
.L_11:
        /*0024*/ 	.word	0x00000080


	//----- nvinfo : EIATTR_EXIT_INSTR_OFFSETS
	.align		4
.L_12:
        /*0028*/ 	.byte	0x04, 0x1c
        /*002a*/ 	.short	(.L_14 - .L_13)


	//   ....[0]....
.L_13:
        /*002c*/ 	.word	0x00000090


	//----- nvinfo : EIATTR_SW_WAR
	.align		4
.L_14:
        /*0030*/ 	.byte	0x04, 0x36
        /*0032*/ 	.short	(.L_16 - .L_15)
.L_15:
        /*0034*/ 	.word	0x00000008
.L_16:


//--------------------- .nv.callgraph             --------------------------
	.section	.nv.callgraph,"",@"SHT_CUDA_CALLGRAPH"
	.align	4
	.sectionentsize	8
	.align		4
        /*0000*/ 	.word	0x00000000
	.align		4
        /*0004*/ 	.word	0xffffffff
	.align		4
        /*0008*/ 	.word	index@(_Z11cuda_kernelv)
	.align		4
        /*000c*/ 	.word	index@(vprintf)
	.align		4
        /*0010*/ 	.word	0x00000000
	.align		4
        /*0014*/ 	.word	0xfffffffe
	.align		4
        /*0018*/ 	.word	0x00000000
	.align		4
        /*001c*/ 	.word	0xfffffffd
	.align		4
        /*0020*/ 	.word	0x00000000
	.align		4
        /*0024*/ 	.word	0xfffffffc


//--------------------- .nv.constant4             --------------------------
	.section	.nv.constant4,"a",@progbits
	.align	8
	.align		8
.nv.constant4:
        /*0000*/ 	.dword	vprintf
	.align		8
        /*0008*/ 	.dword	$str


//--------------------- .text._Z11cuda_kernelv    --------------------------
	.section	.text._Z11cuda_kernelv,"ax",@progbits
	.align	128
        .global         _Z11cuda_kernelv
        .type           _Z11cuda_kernelv,@function
        .size           _Z11cuda_kernelv,(.L_x_2 - _Z11cuda_kernelv)
        .other          _Z11cuda_kernelv,@"STO_CUDA_ENTRY STV_DEFAULT"
_Z11cuda_kernelv:
.text._Z11cuda_kernelv:
[----:B------:R-:W0:Y:S01]  /*0000*/  LDC R1, c[0x0][0x37c] ;  /* 0x0000df00ff017b82 */ /* 0x000e220000000800 */
[----:B------:R-:W-:Y:S01]  /*0010*/  MOV R0, 0x0 ;  /* 0x0000000000007802 */ /* 0x000fe20000000f00 */
[----:B------:R-:W1:Y:S01]  /*0020*/  LDCU.64 UR4, c[0x4][0x8] ;  /* 0x01000100ff0477ac */ /* 0x000e620008000a00 */
[----:B------:R-:W-:-:S05]  /*0030*/  CS2R R6, SRZ ;  /* 0x0000000000067805 */ /* 0x000fca000001ff00 */
[----:B------:R2:W3:Y:S01]  /*0040*/  LDC.64 R2, c[0x4][R0] ;  /* 0x0100000000027b82 */ /* 0x0004e20000000a00 */
[----:B-1----:R-:W-:Y:S02]  /*0050*/  IMAD.U32 R4, RZ, RZ, UR4 ;  /* 0x00000004ff047e24 */ /* 0x002fe4000f8e00ff */
[----:B--2---:R-:W-:-:S07]  /*0060*/  IMAD.U32 R5, RZ, RZ, UR5 ;  /* 0x00000005ff057e24 */ /* 0x004fce000f8e00ff */
[----:B------:R-:W-:-:S07]  /*0070*/  LEPC R20, `(.L_x_0) ;  /* 0x000000001014794e */ /* 0x000fce0000000000 */
[----:B0--3--:R-:W-:Y:S05]  /*0080*/  CALL.ABS.NOINC R2 ;  /* 0x0000000002007343 */ /* 0x009fea0003c00000 */
.L_x_0:
[----:B------:R-:W-:Y:S05]  /*0090*/  EXIT ;  /* 0x000000000000794d */ /* 0x000fea0003800000 */
.L_x_1:
[----:B------:R-:W-:-:S00]  /*00a0*/  BRA `(.L_x_1) ;  /* 0xfffffffc00fc7947 */ /* 0x000fc0000383ffff */
[----:B------:R-:W-:-:S00]  /*00b0*/  NOP ;  /* 0x0000000000007918 */ /* 0x000fc00000000000 */
        /* <DEDUP_REMOVED lines=12> */
.L_x_2:


//--------------------- .nv.global.init           --------------------------
	.section	.nv.global.init,"aw",@progbits
.nv.global.init:
	.type		$str,@object
	.size		$str,(.L_0 - $str)
$str:
        /*0000*/ 	.byte	0x48, 0x65, 0x6c, 0x6c, 0x6f, 0x2c, 0x20, 0x57, 0x6f, 0x72, 0x6c, 0x64, 0x21, 0x20, 0x0a, 0x00
.L_0:


//--------------------- .nv.shared.reserved.0     --------------------------
	.section	.nv.shared.reserved.0,"aw",@nobits
	.weak		__nv_reservedSMEM_offset_0_alias
	.size		__nv_reservedSMEM_offset_0_alias, 0, 64
	.other		__nv_reservedSMEM_offset_0_alias,@"STO_CUDA_RESERVED_SHARED STV_DEFAULT"
__nv_reservedSMEM_offset_0_alias:
	.zero		0
	.zero		64


//--------------------- .nv.constant0._Z11cuda_kernelv --------------------------
	.section	.nv.constant0._Z11cuda_kernelv,"a",@progbits
	.sectionflags	@""
	.align	4
.nv.constant0._Z11cuda_kernelv:
	.zero		896


//--------------------- SYMBOLS --------------------------

	.type		.nv.reservedSmem.offset0,@object
	.size		.nv.reservedSmem.offset0,0x4
	.type		vprintf,@function
